//
// Generated by NVIDIA NVVM Compiler
//
// Compiler Build ID: CL-36424714
// Cuda compilation tools, release 13.0, V13.0.88
// Based on NVVM 20.0.0
//

.version 9.0
.target sm_100
.address_size 64

	// .globl	_Z11naive_histoPiPKii

.visible .entry _Z11naive_histoPiPKii(
	.param .u64 .ptr .align 1 _Z11naive_histoPiPKii_param_0,
	.param .u64 .ptr .align 1 _Z11naive_histoPiPKii_param_1,
	.param .u32 _Z11naive_histoPiPKii_param_2
)
{
	.reg .b32 	%r<10>;
	.reg .b64 	%rd<9>;

	ld.param.u64 	%rd1, [_Z11naive_histoPiPKii_param_0];
	ld.param.u64 	%rd2, [_Z11naive_histoPiPKii_param_1];
	ld.param.u32 	%r1, [_Z11naive_histoPiPKii_param_2];
	cvta.to.global.u64 	%rd3, %rd1;
	cvta.to.global.u64 	%rd4, %rd2;
	mov.u32 	%r2, %tid.x;
	mov.u32 	%r3, %ntid.x;
	mov.u32 	%r4, %ctaid.x;
	mad.lo.s32 	%r5, %r3, %r4, %r2;
	mul.wide.s32 	%rd5, %r5, 4;
	add.s64 	%rd6, %rd4, %rd5;
	ld.global.u32 	%r6, [%rd6];
	rem.s32 	%r7, %r6, %r1;
	mul.wide.s32 	%rd7, %r7, 4;
	add.s64 	%rd8, %rd3, %rd7;
	ld.global.u32 	%r8, [%rd8];
	add.s32 	%r9, %r8, 1;
	st.global.u32 	[%rd8], %r9;
	ret;

}
	// .globl	_Z12simple_histoPiPKii
.visible .entry _Z12simple_histoPiPKii(
	.param .u64 .ptr .align 1 _Z12simple_histoPiPKii_param_0,
	.param .u64 .ptr .align 1 _Z12simple_histoPiPKii_param_1,
	.param .u32 _Z12simple_histoPiPKii_param_2
)
{
	.reg .b32 	%r<9>;
	.reg .b64 	%rd<9>;

	ld.param.u64 	%rd1, [_Z12simple_histoPiPKii_param_0];
	ld.param.u64 	%rd2, [_Z12simple_histoPiPKii_param_1];
	ld.param.u32 	%r1, [_Z12simple_histoPiPKii_param_2];
	cvta.to.global.u64 	%rd3, %rd1;
	cvta.to.global.u64 	%rd4, %rd2;
	mov.u32 	%r2, %tid.x;
	mov.u32 	%r3, %ntid.x;
	mov.u32 	%r4, %ctaid.x;
	mad.lo.s32 	%r5, %r3, %r4, %r2;
	mul.wide.s32 	%rd5, %r5, 4;
	add.s64 	%rd6, %rd4, %rd5;
	ld.global.u32 	%r6, [%rd6];
	rem.s32 	%r7, %r6, %r1;
	mul.wide.s32 	%rd7, %r7, 4;
	add.s64 	%rd8, %rd3, %rd7;
	atom.global.add.u32 	%r8, [%rd8], 1;
	ret;

}


// ===== COMPILED SASS (sm_100) =====

	.target	sm_100

	.elftype	@"ET_EXEC"


//--------------------- .note.nv.tkinfo           --------------------------
	.section	.note.nv.tkinfo,"",@"SHT_NOTE"
	.sectionflags	@"SHF_NOTE_NV_TKINFO"
	.tkinfo
        /*0018*/ 	.word	0x00000002
        /*0030*/ 	.string	""
        /*0030*/ 	.string	"ptxas"
        /*0030*/ 	.string	"Cuda compilation tools, release 13.0, V13.0.88"
        /*0030*/ 	.string	"Build cuda_13.0.r13.0/compiler.36424714_0"
        /*0030*/ 	.string	"-arch sm_100 -m 64 "



//--------------------- .note.nv.cuinfo           --------------------------
	.section	.note.nv.cuinfo,"",@"SHT_NOTE"
	.sectionflags	@"SHF_NOTE_NV_CUINFO"
        /*0018*/ 	.short	0x0002
        /*001a*/ 	.short	0x0064
        /*001c*/ 	.short	0x0082
	.zero		2


//--------------------- .nv.info                  --------------------------
	.section	.nv.info,"",@"SHT_CUDA_INFO"
	.align	4


	//----- nvinfo : EIATTR_REGCOUNT
	.align		4
        /*0000*/ 	.byte	0x04, 0x2f
        /*0002*/ 	.short	(.L_1 - .L_0)
	.align		4
.L_0:
        /*0004*/ 	.word	index@(_Z11naive_histoPiPKii)
        /*0008*/ 	.word	0x0000000c


	//----- nvinfo : EIATTR_FRAME_SIZE
	.align		4
.L_1:
        /*000c*/ 	.byte	0x04, 0x11
        /*000e*/ 	.short	(.L_3 - .L_2)
	.align		4
.L_2:
        /*0010*/ 	.word	index@(_Z11naive_histoPiPKii)
        /*0014*/ 	.word	0x00000000


	//----- nvinfo : EIATTR_REGCOUNT
	.align		4
.L_3:
        /*0018*/ 	.byte	0x04, 0x2f
        /*001a*/ 	.short	(.L_5 - .L_4)
	.align		4
.L_4:
        /*001c*/ 	.word	index@(_Z12simple_histoPiPKii)
        /*0020*/ 	.word	0x0000000c


	//----- nvinfo : EIATTR_FRAME_SIZE
	.align		4
.L_5:
        /*0024*/ 	.byte	0x04, 0x11
        /*0026*/ 	.short	(.L_7 - .L_6)
	.align		4
.L_6:
        /*0028*/ 	.word	index@(_Z12simple_histoPiPKii)
        /*002c*/ 	.word	0x00000000


	//----- nvinfo : EIATTR_MIN_STACK_SIZE
	.align		4
.L_7:
        /*0030*/ 	.byte	0x04, 0x12
        /*0032*/ 	.short	(.L_9 - .L_8)
	.align		4
.L_8:
        /*0034*/ 	.word	index@(_Z12simple_histoPiPKii)
        /*0038*/ 	.word	0x00000000


	//----- nvinfo : EIATTR_MIN_STACK_SIZE
	.align		4
.L_9:
        /*003c*/ 	.byte	0x04, 0x12
        /*003e*/ 	.short	(.L_11 - .L_10)
	.align		4
.L_10:
        /*0040*/ 	.word	index@(_Z11naive_histoPiPKii)
        /*0044*/ 	.word	0x00000000
.L_11:


//--------------------- .nv.compat                --------------------------
	.section	.nv.compat,"",@"SHT_CUDA_COMPAT_INFO"
	.align	4
        /*0000*/ 	.byte	0x02, 0x09, 0x00, 0x00, 0x02, 0x02, 0x01, 0x00, 0x02, 0x05, 0x05, 0x00, 0x03, 0x07, 0x01, 0x01
        /*0010*/ 	.byte	0x02, 0x03, 0x00, 0x00, 0x02, 0x06, 0x01, 0x00, 0x04, 0x0b, 0x08, 0x00, 0x09, 0x00, 0x00, 0x00
        /*0020*/ 	.byte	0x00, 0x00, 0x00, 0x00


//--------------------- .nv.info._Z12simple_histoPiPKii --------------------------
	.section	.nv.info._Z12simple_histoPiPKii,"",@"SHT_CUDA_INFO"
	.sectionflags	@""
	.align	4


	//----- nvinfo : EIATTR_CUDA_API_VERSION
	.align		4
        /*0000*/ 	.byte	0x04, 0x37
        /*0002*/ 	.short	(.L_13 - .L_12)
.L_12:
        /*0004*/ 	.word	0x00000082


	//----- nvinfo : EIATTR_KPARAM_INFO
	.align		4
.L_13:
        /*0008*/ 	.byte	0x04, 0x17
        /*000a*/ 	.short	(.L_15 - .L_14)
.L_14:
        /*000c*/ 	.word	0x00000000
        /*0010*/ 	.short	0x0002
        /*0012*/ 	.short	0x0010
        /*0014*/ 	.byte	0x00, 0xf0, 0x11, 0x00


	//----- nvinfo : EIATTR_KPARAM_INFO
	.align		4
.L_15:
        /*0018*/ 	.byte	0x04, 0x17
        /*001a*/ 	.short	(.L_17 - .L_16)
.L_16:
        /*001c*/ 	.word	0x00000000
        /*0020*/ 	.short	0x0001
        /*0022*/ 	.short	0x0008
        /*0024*/ 	.byte	0x00, 0xf5, 0x21, 0x00


	//----- nvinfo : EIATTR_KPARAM_INFO
	.align		4
.L_17:
        /*0028*/ 	.byte	0x04, 0x17
        /*002a*/ 	.short	(.L_19 - .L_18)
.L_18:
        /*002c*/ 	.word	0x00000000
        /*0030*/ 	.short	0x0000
        /*0032*/ 	.short	0x0000
        /*0034*/ 	.byte	0x00, 0xf5, 0x21, 0x00


	//----- nvinfo : EIATTR_SPARSE_MMA_MASK
	.align		4
.L_19:
        /*0038*/ 	.byte	0x03, 0x50
        /*003a*/ 	.short	0x0000


	//----- nvinfo : EIATTR_MAXREG_COUNT
	.align		4
        /*003c*/ 	.byte	0x03, 0x1b
        /*003e*/ 	.short	0x00ff


	//----- nvinfo : EIATTR_MERCURY_ISA_VERSION
	.align		4
        /*0040*/ 	.byte	0x03, 0x5f
        /*0042*/ 	.short	0x0101


	//----- nvinfo : EIATTR_VRC_CTA_INIT_COUNT
	.align		4
        /*0044*/ 	.byte	0x02, 0x4a
	.zero		1
	.zero		1


	//----- nvinfo : EIATTR_EXIT_INSTR_OFFSETS
	.align		4
        /*0048*/ 	.byte	0x04, 0x1c
        /*004a*/ 	.short	(.L_21 - .L_20)


	//   ....[0]....
.L_20:
        /*004c*/ 	.word	0x00000230


	//----- nvinfo : EIATTR_CBANK_PARAM_SIZE
	.align		4
.L_21:
        /*0050*/ 	.byte	0x03, 0x19
        /*0052*/ 	.short	0x0014


	//----- nvinfo : EIATTR_PARAM_CBANK
	.align		4
        /*0054*/ 	.byte	0x04, 0x0a
        /*0056*/ 	.short	(.L_23 - .L_22)
	.align		4
.L_22:
        /*0058*/ 	.word	index@(.nv.constant0._Z12simple_histoPiPKii)
        /*005c*/ 	.short	0x0380
        /*005e*/ 	.short	0x0014


	//----- nvinfo : EIATTR_SW_WAR
	.align		4
.L_23:
        /*0060*/ 	.byte	0x04, 0x36
        /*0062*/ 	.short	(.L_25 - .L_24)
.L_24:
        /*0064*/ 	.word	0x00000008
.L_25:


//--------------------- .nv.info._Z11naive_histoPiPKii --------------------------
	.section	.nv.info._Z11naive_histoPiPKii,"",@"SHT_CUDA_INFO"
	.sectionflags	@""
	.align	4


	//----- nvinfo : EIATTR_CUDA_API_VERSION
	.align		4
        /*0000*/ 	.byte	0x04, 0x37
        /*0002*/ 	.short	(.L_27 - .L_26)
.L_26:
        /*0004*/ 	.word	0x00000082


	//----- nvinfo : EIATTR_KPARAM_INFO
	.align		4
.L_27:
        /*0008*/ 	.byte	0x04, 0x17
        /*000a*/ 	.short	(.L_29 - .L_28)
.L_28:
        /*000c*/ 	.word	0x00000000
        /*0010*/ 	.short	0x0002
        /*0012*/ 	.short	0x0010
        /*0014*/ 	.byte	0x00, 0xf0, 0x11, 0x00


	//----- nvinfo : EIATTR_KPARAM_INFO
	.align		4
.L_29:
        /*0018*/ 	.byte	0x04, 0x17
        /*001a*/ 	.short	(.L_31 - .L_30)
.L_30:
        /*001c*/ 	.word	0x00000000
        /*0020*/ 	.short	0x0001
        /*0022*/ 	.short	0x0008
        /*0024*/ 	.byte	0x00, 0xf5, 0x21, 0x00


	//----- nvinfo : EIATTR_KPARAM_INFO
	.align		4
.L_31:
        /*0028*/ 	.byte	0x04, 0x17
        /*002a*/ 	.short	(.L_33 - .L_32)
.L_32:
        /*002c*/ 	.word	0x00000000
        /*0030*/ 	.short	0x0000
        /*0032*/ 	.short	0x0000
        /*0034*/ 	.byte	0x00, 0xf5, 0x21, 0x00


	//----- nvinfo : EIATTR_SPARSE_MMA_MASK
	.align		4
.L_33:
        /*0038*/ 	.byte	0x03, 0x50
        /*003a*/ 	.short	0x0000


	//----- nvinfo : EIATTR_MAXREG_COUNT
	.align		4
        /*003c*/ 	.byte	0x03, 0x1b
        /*003e*/ 	.short	0x00ff


	//----- nvinfo : EIATTR_MERCURY_ISA_VERSION
	.align		4
        /*0040*/ 	.byte	0x03, 0x5f
        /*0042*/ 	.short	0x0101


	//----- nvinfo : EIATTR_VRC_CTA_INIT_COUNT
	.align		4
        /*0044*/ 	.byte	0x02, 0x4a
	.zero		1
	.zero		1


	//----- nvinfo : EIATTR_EXIT_INSTR_OFFSETS
	.align		4
        /*0048*/ 	.byte	0x04, 0x1c
        /*004a*/ 	.short	(.L_35 - .L_34)


	//   ....[0]....
.L_34:
        /*004c*/ 	.word	0x00000240


	//----- nvinfo : EIATTR_CBANK_PARAM_SIZE
	.align		4
.L_35:
        /*0050*/ 	.byte	0x03, 0x19
        /*0052*/ 	.short	0x0014


	//----- nvinfo : EIATTR_PARAM_CBANK
	.align		4
        /*0054*/ 	.byte	0x04, 0x0a
        /*0056*/ 	.short	(.L_37 - .L_36)
	.align		4
.L_36:
        /*0058*/ 	.word	index@(.nv.constant0._Z11naive_histoPiPKii)
        /*005c*/ 	.short	0x0380
        /*005e*/ 	.short	0x0014


	//----- nvinfo : EIATTR_SW_WAR
	.align		4
.L_37:
        /*0060*/ 	.byte	0x04, 0x36
        /*0062*/ 	.short	(.L_39 - .L_38)
.L_38:
        /*0064*/ 	.word	0x00000008
.L_39:


//--------------------- .nv.callgraph             --------------------------
	.section	.nv.callgraph,"",@"SHT_CUDA_CALLGRAPH"
	.align	4
	.sectionentsize	8
	.align		4
        /*0000*/ 	.word	0x00000000
	.align		4
        /*0004*/ 	.word	0xffffffff
	.align		4
        /*0008*/ 	.word	0x00000000
	.align		4
        /*000c*/ 	.word	0xfffffffe
	.align		4
        /*0010*/ 	.word	0x00000000
	.align		4
        /*0014*/ 	.word	0xfffffffd
	.align		4
        /*0018*/ 	.word	0x00000000
	.align		4
        /*001c*/ 	.word	0xfffffffc


//--------------------- .text._Z12simple_histoPiPKii --------------------------
	.section	.text._Z12simple_histoPiPKii,"ax",@progbits
	.align	128
        .global         _Z12simple_histoPiPKii
        .type           _Z12simple_histoPiPKii,@function
        .size           _Z12simple_histoPiPKii,(.L_x_2 - _Z12simple_histoPiPKii)
        .other          _Z12simple_histoPiPKii,@"STO_CUDA_ENTRY STV_DEFAULT"
_Z12simple_histoPiPKii:
.text._Z12simple_histoPiPKii:
[----:B------:R-:W-:Y:S01]  /*0000*/  LDC R1, c[0x0][0x37c] ;  /* 0x0000df00ff017b82 */ /* 0x000fe20000000800 */
[----:B------:R-:W0:Y:S07]  /*0010*/  S2R R5, SR_TID.X ;  /* 0x0000000000057919 */ /* 0x000e2e0000002100 */
[----:B------:R-:W1:Y:S01]  /*0020*/  LDC.64 R2, c[0x0][0x388] ;  /* 0x0000e200ff027b82 */ /* 0x000e620000000a00 */
[----:B------:R-:W0:Y:S01]  /*0030*/  LDCU UR6, c[0x0][0x360] ;  /* 0x00006c00ff0677ac */ /* 0x000e220008000800 */
[----:B------:R-:W0:Y:S01]  /*0040*/  S2R R0, SR_CTAID.X ;  /* 0x0000000000007919 */ /* 0x000e220000002500 */
[----:B------:R-:W2:Y:S05]  /*0050*/  LDCU.64 UR4, c[0x0][0x358] ;  /* 0x00006b00ff0477ac */ /* 0x000eaa0008000a00 */
[----:B------:R-:W3:Y:S01]  /*0060*/  LDC R7, c[0x0][0x390] ;  /* 0x0000e400ff077b82 */ /* 0x000ee20000000800 */
[----:B0-----:R-:W-:-:S04]  /*0070*/  IMAD R5, R0, UR6, R5 ;  /* 0x0000000600057c24 */ /* 0x001fc8000f8e0205 */
[----:B-1----:R-:W-:-:S05]  /*0080*/  IMAD.WIDE R2, R5, 0x4, R2 ;  /* 0x0000000405027825 */ /* 0x002fca00078e0202 */
[----:B--2---:R-:W2:Y:S01]  /*0090*/  LDG.E R0, desc[UR4][R2.64] ;  /* 0x0000000402007981 */ /* 0x004ea2000c1e1900 */
[----:B---3--:R-:W-:-:S04]  /*00a0*/  IABS R8, R7 ;  /* 0x0000000700087213 */ /* 0x008fc80000000000 */
[----:B------:R-:W0:Y:S08]  /*00b0*/  I2F.RP R6, R8 ;  /* 0x0000000800067306 */ /* 0x000e300000209400 */
[----:B0-----:R-:W0:Y:S02]  /*00c0*/  MUFU.RCP R6, R6 ;  /* 0x0000000600067308 */ /* 0x001e240000001000 */
[----:B0-----:R-:W-:-:S06]  /*00d0*/  VIADD R4, R6, 0xffffffe ;  /* 0x0ffffffe06047836 */ /* 0x001fcc0000000000 */
[----:B------:R0:W1:Y:S02]  /*00e0*/  F2I.FTZ.U32.TRUNC.NTZ R5, R4 ;  /* 0x0000000400057305 */ /* 0x000064000021f000 */
[----:B0-----:R-:W-:Y:S02]  /*00f0*/  HFMA2 R4, -RZ, RZ, 0, 0 ;  /* 0x00000000ff047431 */ /* 0x001fe400000001ff */
[----:B-1----:R-:W-:-:S04]  /*0100*/  IMAD.MOV R9, RZ, RZ, -R5 ;  /* 0x000000ffff097224 */ /* 0x002fc800078e0a05 */
[----:B------:R-:W-:-:S04]  /*0110*/  IMAD R9, R9, R8, RZ ;  /* 0x0000000809097224 */ /* 0x000fc800078e02ff */
[----:B------:R-:W-:Y:S01]  /*0120*/  IMAD.HI.U32 R5, R5, R9, R4 ;  /* 0x0000000905057227 */ /* 0x000fe200078e0004 */
[----:B--2---:R-:W-:Y:S02]  /*0130*/  IABS R2, R0 ;  /* 0x0000000000027213 */ /* 0x004fe40000000000 */
[----:B------:R-:W-:-:S03]  /*0140*/  ISETP.GE.AND P2, PT, R0, RZ, PT ;  /* 0x000000ff0000720c */ /* 0x000fc60003f46270 */
[----:B------:R-:W-:-:S04]  /*0150*/  IMAD.HI.U32 R5, R5, R2, RZ ;  /* 0x0000000205057227 */ /* 0x000fc800078e00ff */
[----:B------:R-:W-:-:S04]  /*0160*/  IMAD.MOV R5, RZ, RZ, -R5 ;  /* 0x000000ffff057224 */ /* 0x000fc800078e0a05 */
[C---:B------:R-:W-:Y:S02]  /*0170*/  IMAD R5, R8.reuse, R5, R2 ;  /* 0x0000000508057224 */ /* 0x040fe400078e0202 */
[----:B------:R-:W0:Y:S03]  /*0180*/  LDC.64 R2, c[0x0][0x380] ;  /* 0x0000e000ff027b82 */ /* 0x000e260000000a00 */
[----:B------:R-:W-:-:S13]  /*0190*/  ISETP.GT.U32.AND P0, PT, R8, R5, PT ;  /* 0x000000050800720c */ /* 0x000fda0003f04070 */
[----:B------:R-:W-:Y:S02]  /*01a0*/  @!P0 IADD3 R5, PT, PT, R5, -R8, RZ ;  /* 0x8000000805058210 */ /* 0x000fe40007ffe0ff */
[----:B------:R-:W-:Y:S02]  /*01b0*/  ISETP.NE.AND P0, PT, R7, RZ, PT ;  /* 0x000000ff0700720c */ /* 0x000fe40003f05270 */
[----:B------:R-:W-:-:S13]  /*01c0*/  ISETP.GT.U32.AND P1, PT, R8, R5, PT ;  /* 0x000000050800720c */ /* 0x000fda0003f24070 */
[----:B------:R-:W-:-:S05]  /*01d0*/  @!P1 IMAD.IADD R5, R5, 0x1, -R8 ;  /* 0x0000000105059824 */ /* 0x000fca00078e0a08 */
[----:B------:R-:W-:Y:S02]  /*01e0*/  @!P2 IADD3 R5, PT, PT, -R5, RZ, RZ ;  /* 0x000000ff0505a210 */ /* 0x000fe40007ffe1ff */
[----:B------:R-:W-:Y:S02]  /*01f0*/  @!P0 LOP3.LUT R5, RZ, R7, RZ, 0x33, !PT ;  /* 0x00000007ff058212 */ /* 0x000fe400078e33ff */
[----:B------:R-:W-:-:S03]  /*0200*/  MOV R7, 0x1 ;  /* 0x0000000100077802 */ /* 0x000fc60000000f00 */
[----:B0-----:R-:W-:-:S05]  /*0210*/  IMAD.WIDE R2, R5, 0x4, R2 ;  /* 0x0000000405027825 */ /* 0x001fca00078e0202 */
[----:B------:R-:W-:Y:S01]  /*0220*/  REDG.E.ADD.STRONG.GPU desc[UR4][R2.64], R7 ;  /* 0x000000070200798e */ /* 0x000fe2000c12e104 */
[----:B------:R-:W-:Y:S05]  /*0230*/  EXIT ;  /* 0x000000000000794d */ /* 0x000fea0003800000 */
.L_x_0:
[----:B------:R-:W-:-:S00]  /*0240*/  BRA `(.L_x_0) ;  /* 0xfffffffc00fc7947 */ /* 0x000fc0000383ffff */
[----:B------:R-:W-:-:S00]  /*0250*/  NOP ;  /* 0x0000000000007918 */ /* 0x000fc00000000000 */
        /* <DEDUP_REMOVED lines=10> */
.L_x_2:


//--------------------- .text._Z11naive_histoPiPKii --------------------------
	.section	.text._Z11naive_histoPiPKii,"ax",@progbits
	.align	128
        .global         _Z11naive_histoPiPKii
        .type           _Z11naive_histoPiPKii,@function
        .size           _Z11naive_histoPiPKii,(.L_x_3 - _Z11naive_histoPiPKii)
        .other          _Z11naive_histoPiPKii,@"STO_CUDA_ENTRY STV_DEFAULT"
_Z11naive_histoPiPKii:
.text._Z11naive_histoPiPKii:
        /* <DEDUP_REMOVED lines=31> */
[----:B------:R-:W-:-:S05]  /*01f0*/  @!P0 LOP3.LUT R5, RZ, R7, RZ, 0x33, !PT ;  /* 0x00000007ff058212 */ /* 0x000fca00078e33ff */
[----:B0-----:R-:W-:-:S05]  /*0200*/  IMAD.WIDE R2, R5, 0x4, R2 ;  /* 0x0000000405027825 */ /* 0x001fca00078e0202 */
[----:B------:R-:W2:Y:S02]  /*0210*/  LDG.E R0, desc[UR4][R2.64] ;  /* 0x0000000402007981 */ /* 0x000ea4000c1e1900 */
[----:B--2---:R-:W-:-:S05]  /*0220*/  IADD3 R5, PT, PT, R0, 0x1, RZ ;  /* 0x0000000100057810 */ /* 0x004fca0007ffe0ff */
[----:B------:R-:W-:Y:S01]  /*0230*/  STG.E desc[UR4][R2.64], R5 ;  /* 0x0000000502007986 */ /* 0x000fe2000c101904 */
[----:B------:R-:W-:Y:S05]  /*0240*/  EXIT ;  /* 0x000000000000794d */ /* 0x000fea0003800000 */
.L_x_1:
        /* <DEDUP_REMOVED lines=11> */
.L_x_3:


//--------------------- .nv.shared.reserved.0     --------------------------
	.section	.nv.shared.reserved.0,"aw",@nobits
	.weak		__nv_reservedSMEM_offset_0_alias
	.size		__nv_reservedSMEM_offset_0_alias, 0, 64
	.other		__nv_reservedSMEM_offset_0_alias,@"STO_CUDA_RESERVED_SHARED STV_DEFAULT"
__nv_reservedSMEM_offset_0_alias:
	.zero		0
	.zero		64


//--------------------- .nv.constant0._Z12simple_histoPiPKii --------------------------
	.section	.nv.constant0._Z12simple_histoPiPKii,"a",@progbits
	.sectionflags	@""
	.align	4
.nv.constant0._Z12simple_histoPiPKii:
	.zero		916


//--------------------- .nv.constant0._Z11naive_histoPiPKii --------------------------
	.section	.nv.constant0._Z11naive_histoPiPKii,"a",@progbits
	.sectionflags	@""
	.align	4
.nv.constant0._Z11naive_histoPiPKii:
	.zero		916


//--------------------- SYMBOLS --------------------------

	.type		.nv.reservedSmem.offset0,@object
	.size		.nv.reservedSmem.offset0,0x4
